	.headerflags	@"EF_CUDA_TEXMODE_UNIFIED EF_CUDA_64BIT_ADDRESS EF_CUDA_ACCELERATORS EF_CUDA_SM90 EF_CUDA_VIRTUAL_SM(EF_CUDA_SM90)"
	.elftype	@"ET_EXEC"


//--------------------- .nv.info                  --------------------------
	.section	.nv.info,"",@"SHT_CUDA_INFO"
	.align	4


	//----- nvinfo : EIATTR_REGCOUNT
	.align		4
        /*0000*/ 	.byte	0x04, 0x2f
        /*0002*/ 	.short	(.L_1 - .L_0)
	.align		4
.L_0:
        /*0004*/ 	.word	index@(triton_per_fused_mean_mul_sigmoid_29)
        /*0008*/ 	.word	0x00000011


	//----- nvinfo : EIATTR_MIN_STACK_SIZE
	.align		4
.L_1:
        /*000c*/ 	.byte	0x04, 0x12
        /*000e*/ 	.short	(.L_3 - .L_2)
	.align		4
.L_2:
        /*0010*/ 	.word	index@(triton_per_fused_mean_mul_sigmoid_29)
        /*0014*/ 	.word	0x00000000


	//----- nvinfo : EIATTR_FRAME_SIZE
	.align		4
.L_3:
        /*0018*/ 	.byte	0x04, 0x11
        /*001a*/ 	.short	(.L_5 - .L_4)
	.align		4
.L_4:
        /*001c*/ 	.word	index@(triton_per_fused_mean_mul_sigmoid_29)
        /*0020*/ 	.word	0x00000000


	//----- nvinfo : EIATTR_MIN_STACK_SIZE
	.align		4
.L_5:
        /*0024*/ 	.byte	0x04, 0x12
        /*0026*/ 	.short	(.L_7 - .L_6)
	.align		4
.L_6:
        /*0028*/ 	.word	index@(triton_per_fused_mean_mul_sigmoid_29)
        /*002c*/ 	.word	0x00000000
.L_7:


//--------------------- .nv.info.triton_per_fused_mean_mul_sigmoid_29 --------------------------
	.section	.nv.info.triton_per_fused_mean_mul_sigmoid_29,"",@"SHT_CUDA_INFO"
	.sectionflags	@""
	.align	4


	//----- nvinfo : EIATTR_CUDA_API_VERSION
	.align		4
        /*0000*/ 	.byte	0x04, 0x37
        /*0002*/ 	.short	(.L_9 - .L_8)
.L_8:
        /*0004*/ 	.word	0x0000007c


	//----- nvinfo : EIATTR_KPARAM_INFO
	.align		4
.L_9:
        /*0008*/ 	.byte	0x04, 0x17
        /*000a*/ 	.short	(.L_11 - .L_10)
.L_10:
        /*000c*/ 	.word	0x00000000
        /*0010*/ 	.short	0x0003
        /*0012*/ 	.short	0x0014
        /*0014*/ 	.byte	0x00, 0xf0, 0x11, 0x00


	//----- nvinfo : EIATTR_KPARAM_INFO
	.align		4
.L_11:
        /*0018*/ 	.byte	0x04, 0x17
        /*001a*/ 	.short	(.L_13 - .L_12)
.L_12:
        /*001c*/ 	.word	0x00000000
        /*0020*/ 	.short	0x0002
        /*0022*/ 	.short	0x0010
        /*0024*/ 	.byte	0x00, 0xf0, 0x11, 0x00


	//----- nvinfo : EIATTR_KPARAM_INFO
	.align		4
.L_13:
        /*0028*/ 	.byte	0x04, 0x17
        /*002a*/ 	.short	(.L_15 - .L_14)
.L_14:
        /*002c*/ 	.word	0x00000000
        /*0030*/ 	.short	0x0001
        /*0032*/ 	.short	0x0008
        /*0034*/ 	.byte	0x00, 0xf4, 0x21, 0x00


	//----- nvinfo : EIATTR_KPARAM_INFO
	.align		4
.L_15:
        /*0038*/ 	.byte	0x04, 0x17
        /*003a*/ 	.short	(.L_17 - .L_16)
.L_16:
        /*003c*/ 	.word	0x00000000
        /*0040*/ 	.short	0x0000
        /*0042*/ 	.short	0x0000
        /*0044*/ 	.byte	0x00, 0xf4, 0x21, 0x00


	//----- nvinfo : EIATTR_SPARSE_MMA_MASK
	.align		4
.L_17:
        /*0048*/ 	.byte	0x03, 0x50
        /*004a*/ 	.short	0x0000


	//----- nvinfo : EIATTR_MAXREG_COUNT
	.align		4
        /*004c*/ 	.byte	0x03, 0x1b
        /*004e*/ 	.short	0x00ff


	//----- nvinfo : EIATTR_COOP_GROUP_MASK_REGIDS
	.align		4
        /*0050*/ 	.byte	0x04, 0x29
        /*0052*/ 	.short	(.L_19 - .L_18)


	//   ....[0]....
.L_18:
        /*0054*/ 	.word	0xffffffff


	//   ....[1]....
        /*0058*/ 	.word	0xffffffff


	//   ....[2]....
        /*005c*/ 	.word	0xffffffff


	//   ....[3]....
        /*0060*/ 	.word	0xffffffff


	//   ....[4]....
        /*0064*/ 	.word	0xffffffff


	//   ....[5]....
        /*0068*/ 	.word	0xffffffff


	//   ....[6]....
        /*006c*/ 	.word	0xffffffff


	//----- nvinfo : EIATTR_COOP_GROUP_INSTR_OFFSETS
	.align		4
.L_19:
        /*0070*/ 	.byte	0x04, 0x28
        /*0072*/ 	.short	(.L_21 - .L_20)


	//   ....[0]....
.L_20:
        /*0074*/ 	.word	0x00000380


	//   ....[1]....
        /*0078*/ 	.word	0x000003a0


	//   ....[2]....
        /*007c*/ 	.word	0x00000400


	//   ....[3]....
        /*0080*/ 	.word	0x00000410


	//   ....[4]....
        /*0084*/ 	.word	0x00000460


	//   ....[5]....
        /*0088*/ 	.word	0x00000480


	//   ....[6]....
        /*008c*/ 	.word	0x00000590


	//----- nvinfo : EIATTR_EXIT_INSTR_OFFSETS
	.align		4
.L_21:
        /*0090*/ 	.byte	0x04, 0x1c
        /*0092*/ 	.short	(.L_23 - .L_22)


	//   ....[0]....
.L_22:
        /*0094*/ 	.word	0x00000680


	//   ....[1]....
        /*0098*/ 	.word	0x000006b0


	//----- nvinfo : EIATTR_REQNTID
	.align		4
.L_23:
        /*009c*/ 	.byte	0x04, 0x10
        /*009e*/ 	.short	(.L_25 - .L_24)
.L_24:
        /*00a0*/ 	.word	0x00000040
        /*00a4*/ 	.word	0x00000001
        /*00a8*/ 	.word	0x00000001


	//----- nvinfo : EIATTR_CBANK_PARAM_SIZE
	.align		4
.L_25:
        /*00ac*/ 	.byte	0x03, 0x19
        /*00ae*/ 	.short	0x0018


	//----- nvinfo : EIATTR_PARAM_CBANK
	.align		4
        /*00b0*/ 	.byte	0x04, 0x0a
        /*00b2*/ 	.short	(.L_27 - .L_26)
	.align		4
.L_26:
        /*00b4*/ 	.word	index@(.nv.constant0.triton_per_fused_mean_mul_sigmoid_29)
        /*00b8*/ 	.short	0x0210
        /*00ba*/ 	.short	0x0018


	//----- nvinfo : EIATTR_SW_WAR
	.align		4
.L_27:
        /*00bc*/ 	.byte	0x04, 0x36
        /*00be*/ 	.short	(.L_29 - .L_28)
.L_28:
        /*00c0*/ 	.word	0x00000008
.L_29:


//--------------------- .nv.callgraph             --------------------------
	.section	.nv.callgraph,"",@"SHT_CUDA_CALLGRAPH"
	.align	4
	.sectionentsize	8
	.align		4
        /*0000*/ 	.word	0x00000000
	.align		4
        /*0004*/ 	.word	0xffffffff
	.align		4
        /*0008*/ 	.word	0x00000000
	.align		4
        /*000c*/ 	.word	0xfffffffe
	.align		4
        /*0010*/ 	.word	0x00000000
	.align		4
        /*0014*/ 	.word	0xfffffffd
	.align		4
        /*0018*/ 	.word	0x00000000
	.align		4
        /*001c*/ 	.word	0xfffffffc


//--------------------- .text.triton_per_fused_mean_mul_sigmoid_29 --------------------------
	.section	.text.triton_per_fused_mean_mul_sigmoid_29,"ax",@progbits
	.sectionflags	@"SHF_BARRIERS=1"
	.align	128
        .global         triton_per_fused_mean_mul_sigmoid_29
        .type           triton_per_fused_mean_mul_sigmoid_29,@function
        .size           triton_per_fused_mean_mul_sigmoid_29,(.L_x_1 - triton_per_fused_mean_mul_sigmoid_29)
        .other          triton_per_fused_mean_mul_sigmoid_29,@"STO_CUDA_ENTRY STV_DEFAULT"
triton_per_fused_mean_mul_sigmoid_29:
.text.triton_per_fused_mean_mul_sigmoid_29:
[----:B------:R-:W0:Y:S02]  /*0000*/  LDC R1, c[0x0][0x28] ;  /* 0x00000a00ff017b82 */ /* 0x000e240000000800 */
[----:B------:R-:W1:Y:S01]  /*0010*/  S2R R0, SR_TID.X ;  /* 0x0000000000007919 */ /* 0x000e620000002100 */
[----:B------:R-:W2:Y:S01]  /*0020*/  LDC.64 R6, c[0x0][0x218] ;  /* 0x00008600ff067b82 */ /* 0x000ea20000000a00 */
[----:B------:R-:W-:Y:S01]  /*0030*/  ULDC.64 UR6, c[0x0][0x208] ;  /* 0x0000820000067ab9 */ /* 0x000fe20000000a00 */
[----:B------:R-:W3:Y:S01]  /*0040*/  S2R R3, SR_CTAID.X ;  /* 0x0000000000037919 */ /* 0x000ee20000002500 */
[----:B-1----:R-:W-:Y:S01]  /*0050*/  IMAD.SHL.U32 R2, R0, 0x2, RZ ;  /* 0x0000000200027824 */ /* 0x002fe200078e00ff */
[----:B------:R-:W-:Y:S01]  /*0060*/  SHF.R.U32.HI R11, RZ, 0x2, R0 ;  /* 0x00000002ff0b7819 */ /* 0x000fe20000011600 */
[----:B---3--:R-:W-:-:S03]  /*0070*/  IMAD.SHL.U32 R3, R3, 0x8, RZ ;  /* 0x0000000803037824 */ /* 0x008fc600078e00ff */
[----:B------:R-:W-:-:S04]  /*0080*/  LOP3.LUT R2, R2, 0x6, RZ, 0xc0, !PT ;  /* 0x0000000602027812 */ /* 0x000fc800078ec0ff */
[----:B------:R-:W-:-:S04]  /*0090*/  LOP3.LUT R5, R3, R2, RZ, 0xfc, !PT ;  /* 0x0000000203057212 */ /* 0x000fc800078efcff */
[C---:B------:R-:W-:Y:S01]  /*00a0*/  ISETP.GE.AND P0, PT, R5.reuse, 0xc00, PT ;  /* 0x00000c000500780c */ /* 0x040fe20003f06270 */
[----:B------:R-:W-:-:S05]  /*00b0*/  IMAD.HI R8, R5, 0x2aaaaaab, RZ ;  /* 0x2aaaaaab05087827 */ /* 0x000fca00078e02ff */
[----:B------:R-:W-:-:S04]  /*00c0*/  SHF.R.U32.HI R9, RZ, 0x1f, R8 ;  /* 0x0000001fff097819 */ /* 0x000fc80000011608 */
[----:B------:R-:W-:Y:S02]  /*00d0*/  LEA.HI.SX32 R10, R8, R9, 0x19 ;  /* 0x00000009080a7211 */ /* 0x000fe400078fcaff */
[----:B------:R-:W-:-:S03]  /*00e0*/  SGXT.U32 R8, R11, 0x4 ;  /* 0x000000040b08781a */ /* 0x000fc60000000000 */
[----:B------:R-:W-:-:S04]  /*00f0*/  IMAD R9, R10, -0x300, R5 ;  /* 0xfffffd000a097824 */ /* 0x000fc800078e0205 */
[----:B------:R-:W-:-:S04]  /*0100*/  IMAD R9, R8, 0x300, R9 ;  /* 0x0000030008097824 */ /* 0x000fc800078e0209 */
[----:B------:R-:W-:-:S04]  /*0110*/  IMAD R9, R10, 0x3000, R9 ;  /* 0x000030000a097824 */ /* 0x000fc800078e0209 */
[----:B--2---:R-:W-:Y:S01]  /*0120*/  IMAD.WIDE R6, R9, 0x4, R6 ;  /* 0x0000000409067825 */ /* 0x004fe200078e0206 */
[----:B------:R-:W-:-:S06]  /*0130*/  CS2R R8, SRZ ;  /* 0x0000000000087805 */ /* 0x000fcc000001ff00 */
[----:B------:R1:W2:Y:S01]  /*0140*/  @!P0 LDG.E.64 R8, desc[UR6][R6.64] ;  /* 0x0000000606088981 */ /* 0x0002a2000c1e1b00 */
[----:B------:R-:W3:Y:S01]  /*0150*/  S2UR UR5, SR_CgaCtaId ;  /* 0x00000000000579c3 */ /* 0x000ee20000008800 */
[----:B------:R-:W-:Y:S01]  /*0160*/  UMOV UR4, 0x400 ;  /* 0x0000040000047882 */ /* 0x000fe20000000000 */
[----:B------:R-:W-:Y:S01]  /*0170*/  LOP3.LUT R3, R3, 0x7, R0, 0xf8, !PT ;  /* 0x0000000703037812 */ /* 0x000fe200078ef800 */
[----:B-1----:R-:W-:Y:S01]  /*0180*/  HFMA2.MMA R7, -RZ, RZ, 1.625, 0 ;  /* 0x3e800000ff077435 */ /* 0x002fe200000001ff */
[----:B---3--:R-:W-:Y:S01]  /*0190*/  UPRMT UR4, UR5, 0x654, UR4 ;  /* 0x0000065405047896 */ /* 0x008fe20008000004 */
[----:B--2---:R-:W-:Y:S02]  /*01a0*/  SEL R8, R8, RZ, !P0 ;  /* 0x000000ff08087207 */ /* 0x004fe40004000000 */
[----:B------:R-:W-:-:S03]  /*01b0*/  SEL R9, R9, RZ, !P0 ;  /* 0x000000ff09097207 */ /* 0x000fc60004000000 */
[----:B------:R-:W-:Y:S02]  /*01c0*/  FADD R5, RZ, -R8 ;  /* 0x80000008ff057221 */ /* 0x000fe40000000000 */
[----:B------:R-:W-:Y:S02]  /*01d0*/  FADD R10, RZ, -R9 ;  /* 0x80000009ff0a7221 */ /* 0x000fe40000000000 */
[----:B------:R-:W-:Y:S02]  /*01e0*/  FMUL R5, R5, 1.4426950216293334961 ;  /* 0x3fb8aa3b05057820 */ /* 0x000fe40000400000 */
[----:B------:R-:W-:-:S03]  /*01f0*/  FMUL R11, R10, 1.4426950216293334961 ;  /* 0x3fb8aa3b0a0b7820 */ /* 0x000fc60000400000 */
[----:B------:R-:W-:Y:S02]  /*0200*/  FSETP.GEU.AND P1, PT, R5, -126, PT ;  /* 0xc2fc00000500780b */ /* 0x000fe40003f2e000 */
[----:B------:R-:W-:-:S11]  /*0210*/  FSETP.GEU.AND P2, PT, R11, -126, PT ;  /* 0xc2fc00000b00780b */ /* 0x000fd60003f4e000 */
[----:B------:R-:W-:Y:S02]  /*0220*/  @!P1 FMUL R5, R5, 0.5 ;  /* 0x3f00000005059820 */ /* 0x000fe40000400000 */
[----:B------:R-:W-:Y:S02]  /*0230*/  @!P2 FMUL R11, R11, 0.5 ;  /* 0x3f0000000b0ba820 */ /* 0x000fe40000400000 */
[----:B------:R-:W1:Y:S08]  /*0240*/  MUFU.EX2 R10, R5 ;  /* 0x00000005000a7308 */ /* 0x000e700000000800 */
[----:B------:R-:W2:Y:S01]  /*0250*/  MUFU.EX2 R6, R11 ;  /* 0x0000000b00067308 */ /* 0x000ea20000000800 */
[----:B-1----:R-:W-:-:S04]  /*0260*/  @!P1 FMUL R10, R10, R10 ;  /* 0x0000000a0a0a9220 */ /* 0x002fc80000400000 */
[----:B------:R-:W-:Y:S01]  /*0270*/  FADD R10, R10, 1 ;  /* 0x3f8000000a0a7421 */ /* 0x000fe20000000000 */
[----:B--2---:R-:W-:-:S04]  /*0280*/  @!P2 FMUL R6, R6, R6 ;  /* 0x000000060606a220 */ /* 0x004fc80000400000 */
[----:B------:R-:W-:Y:S01]  /*0290*/  FSETP.GT.AND P1, PT, R10, 8.50705917302346158658e+37, PT ;  /* 0x7e8000000a00780b */ /* 0x000fe20003f24000 */
[----:B------:R-:W-:-:S03]  /*02a0*/  FADD R6, R6, 1 ;  /* 0x3f80000006067421 */ /* 0x000fc60000000000 */
[----:B------:R-:W-:Y:S02]  /*02b0*/  FSEL R5, R7, 1, P1 ;  /* 0x3f80000007057808 */ /* 0x000fe40000800000 */
[----:B------:R-:W-:-:S04]  /*02c0*/  FSETP.GT.AND P2, PT, R6, 8.50705917302346158658e+37, PT ;  /* 0x7e8000000600780b */ /* 0x000fc80003f44000 */
[----:B------:R-:W-:-:S03]  /*02d0*/  FSEL R7, R7, 1, P2 ;  /* 0x3f80000007077808 */ /* 0x000fc60001000000 */
[----:B------:R-:W-:Y:S01]  /*02e0*/  @P1 FMUL R10, R10, 0.25 ;  /* 0x3e8000000a0a1820 */ /* 0x000fe20000400000 */
[----:B------:R-:W-:-:S05]  /*02f0*/  ISETP.GE.AND P1, PT, R0, 0x10, PT ;  /* 0x000000100000780c */ /* 0x000fca0003f26270 */
[----:B------:R-:W1:Y:S01]  /*0300*/  MUFU.RCP R10, R10 ;  /* 0x0000000a000a7308 */ /* 0x000e620000001000 */
[----:B------:R-:W-:-:S07]  /*0310*/  @P2 FMUL R6, R6, 0.25 ;  /* 0x3e80000006062820 */ /* 0x000fce0000400000 */
[----:B------:R-:W2:Y:S01]  /*0320*/  MUFU.RCP R6, R6 ;  /* 0x0000000600067308 */ /* 0x000ea20000001000 */
[----:B-1----:R-:W-:-:S04]  /*0330*/  FMUL R5, R10, R5 ;  /* 0x000000050a057220 */ /* 0x002fc80000400000 */
[----:B------:R-:W-:Y:S01]  /*0340*/  FMUL R5, R8, R5 ;  /* 0x0000000508057220 */ /* 0x000fe20000400000 */
[----:B--2---:R-:W-:-:S04]  /*0350*/  FMUL R12, R6, R7 ;  /* 0x00000007060c7220 */ /* 0x004fc80000400000 */
[----:B------:R-:W-:Y:S01]  /*0360*/  FSEL R5, R5, RZ, !P0 ;  /* 0x000000ff05057208 */ /* 0x000fe20004000000 */
[----:B------:R-:W-:-:S04]  /*0370*/  FMUL R12, R9, R12 ;  /* 0x0000000c090c7220 */ /* 0x000fc80000400000 */
[----:B------:R-:W1:Y:S01]  /*0380*/  SHFL.BFLY PT, R8, R5, 0x10, 0x1f ;  /* 0x0e001f0005087f89 */ /* 0x000e6200000e0000 */
[----:B------:R-:W-:-:S05]  /*0390*/  FSEL R12, R12, RZ, !P0 ;  /* 0x000000ff0c0c7208 */ /* 0x000fca0004000000 */
[----:B------:R-:W2:Y:S01]  /*03a0*/  SHFL.BFLY PT, R7, R12, 0x10, 0x1f ;  /* 0x0e001f000c077f89 */ /* 0x000ea200000e0000 */
[----:B-1----:R-:W-:Y:S01]  /*03b0*/  FADD R8, R5, R8 ;  /* 0x0000000805087221 */ /* 0x002fe20000000000 */
[----:B------:R-:W-:-:S04]  /*03c0*/  LOP3.LUT R5, R0, 0x1f, RZ, 0xc0, !PT ;  /* 0x0000001f00057812 */ /* 0x000fc800078ec0ff */
[----:B------:R-:W-:Y:S01]  /*03d0*/  ISETP.GE.U32.AND P0, PT, R5, 0x4, PT ;  /* 0x000000040500780c */ /* 0x000fe20003f06070 */
[----:B--2---:R-:W-:Y:S01]  /*03e0*/  FADD R9, R12, R7 ;  /* 0x000000070c097221 */ /* 0x004fe20000000000 */
[----:B------:R-:W-:Y:S01]  /*03f0*/  SHF.R.U32.HI R12, RZ, 0x3, R0 ;  /* 0x00000003ff0c7819 */ /* 0x000fe20000011600 */
[----:B------:R-:W1:Y:S04]  /*0400*/  SHFL.BFLY PT, R7, R8, 0x8, 0x1f ;  /* 0x0d001f0008077f89 */ /* 0x000e6800000e0000 */
[----:B------:R-:W2:Y:S01]  /*0410*/  SHFL.BFLY PT, R6, R9, 0x8, 0x1f ;  /* 0x0d001f0009067f89 */ /* 0x000ea200000e0000 */
[----:B-1----:R-:W-:Y:S01]  /*0420*/  FADD R7, R8, R7 ;  /* 0x0000000708077221 */ /* 0x002fe20000000000 */
[----:B------:R-:W-:Y:S02]  /*0430*/  IMAD.SHL.U32 R8, R2, 0x8, RZ ;  /* 0x0000000802087824 */ /* 0x000fe400078e00ff */
[----:B--2---:R-:W-:Y:S01]  /*0440*/  FADD R10, R9, R6 ;  /* 0x00000006090a7221 */ /* 0x004fe20000000000 */
[----:B------:R-:W-:Y:S01]  /*0450*/  LOP3.LUT R9, R12, 0x4, RZ, 0xc0, !PT ;  /* 0x000000040c097812 */ /* 0x000fe200078ec0ff */
[----:B------:R-:W1:Y:S03]  /*0460*/  SHFL.BFLY PT, R6, R7, 0x4, 0x1f ;  /* 0x0c801f0007067f89 */ /* 0x000e6600000e0000 */
[----:B------:R-:W-:Y:S01]  /*0470*/  LOP3.LUT R5, R8, R9, RZ, 0xfc, !PT ;  /* 0x0000000908057212 */ /* 0x000fe200078efcff */
[----:B------:R-:W2:Y:S01]  /*0480*/  SHFL.BFLY PT, R11, R10, 0x4, 0x1f ;  /* 0x0c801f000a0b7f89 */ /* 0x000ea200000e0000 */
[----:B-1----:R-:W-:Y:S01]  /*0490*/  FADD R12, R7, R6 ;  /* 0x00000006070c7221 */ /* 0x002fe20000000000 */
[----:B------:R-:W-:Y:S01]  /*04a0*/  LEA R6, R0, UR4, 0x2 ;  /* 0x0000000400067c11 */ /* 0x000fe2000f8e10ff */
[----:B--2---:R-:W-:-:S03]  /*04b0*/  FADD R14, R10, R11 ;  /* 0x0000000b0a0e7221 */ /* 0x004fc60000000000 */
[----:B------:R-:W-:Y:S01]  /*04c0*/  @!P0 STS [R5+UR4], R12 ;  /* 0x0000000c05008988 */ /* 0x000fe20008000804 */
[----:B------:R-:W-:Y:S02]  /*04d0*/  LOP3.LUT R10, R0, 0x1, RZ, 0xc0, !PT ;  /* 0x00000001000a7812 */ /* 0x000fe400078ec0ff */
[----:B------:R-:W-:Y:S01]  /*04e0*/  IADD3 R11, R8, UR4, RZ ;  /* 0x00000004080b7c10 */ /* 0x000fe2000fffe0ff */
[----:B------:R1:W-:Y:S01]  /*04f0*/  @!P0 STS [R5+UR4+0x8], R14 ;  /* 0x0000080e05008988 */ /* 0x0003e20008000804 */
[----:B------:R-:W-:Y:S01]  /*0500*/  BAR.SYNC.DEFER_BLOCKING 0x0 ;  /* 0x0000000000007b1d */ /* 0x000fe20000010000 */
[----:B------:R-:W-:Y:S02]  /*0510*/  ISETP.NE.U32.AND P0, PT, R10, 0x1, PT ;  /* 0x000000010a00780c */ /* 0x000fe40003f05070 */
[----:B------:R-:W-:Y:S01]  /*0520*/  IMAD R11, R2, -0x4, R11 ;  /* 0xfffffffc020b7824 */ /* 0x000fe200078e020b */
[----:B------:R-:W-:Y:S02]  /*0530*/  SHF.R.U32.HI R2, RZ, 0x3, R0 ;  /* 0x00000003ff027819 */ /* 0x000fe40000011600 */
[----:B------:R-:W-:-:S02]  /*0540*/  ISETP.LT.AND P0, PT, R0, 0x10, P0 ;  /* 0x000000100000780c */ /* 0x000fc40000701270 */
[----:B-1----:R-:W-:Y:S02]  /*0550*/  LOP3.LUT R5, R0, 0x7, RZ, 0xc0, !PT ;  /* 0x0000000700057812 */ /* 0x002fe400078ec0ff */
[----:B------:R-:W-:Y:S02]  /*0560*/  SGXT.U32 R2, R2, 0x2 ;  /* 0x000000020202781a */ /* 0x000fe40000000000 */
[----:B------:R-:W-:Y:S01]  /*0570*/  LEA R10, R5, UR4, 0x2 ;  /* 0x00000004050a7c11 */ /* 0x000fe2000f8e10ff */
[----:B------:R-:W1:Y:S04]  /*0580*/  @!P1 LDS R4, [R6] ;  /* 0x0000000006049984 */ /* 0x000e680000000800 */
[----:B-1----:R-:W1:Y:S02]  /*0590*/  SHFL.BFLY PT, R7, R4, 0x1, 0x1f ;  /* 0x0c201f0004077f89 */ /* 0x002e6400000e0000 */
[----:B-1----:R-:W-:-:S02]  /*05a0*/  FADD R7, R4, R7 ;  /* 0x0000000704077221 */ /* 0x002fc40000000000 */
[----:B------:R-:W1:Y:S03]  /*05b0*/  LDC.64 R4, c[0x0][0x210] ;  /* 0x00008400ff047b82 */ /* 0x000e660000000a00 */
[----:B------:R-:W-:Y:S05]  /*05c0*/  @P0 STS [R6], R7 ;  /* 0x0000000706000388 */ /* 0x000fea0000000800 */
[----:B------:R-:W-:Y:S01]  /*05d0*/  BAR.SYNC.DEFER_BLOCKING 0x0 ;  /* 0x0000000000007b1d */ /* 0x000fe20000010000 */
[----:B------:R-:W-:-:S04]  /*05e0*/  LOP3.LUT P0, RZ, R9, R2, RZ, 0xfc, !PT ;  /* 0x0000000209ff7212 */ /* 0x000fc8000780fcff */
[C---:B------:R-:W-:Y:S01]  /*05f0*/  ISETP.LT.AND P0, PT, R3.reuse, 0xc00, !P0 ;  /* 0x00000c000300780c */ /* 0x040fe20004701270 */
[----:B-1----:R-:W-:Y:S01]  /*0600*/  IMAD.WIDE R2, R3, 0x4, R4 ;  /* 0x0000000403027825 */ /* 0x002fe200078e0204 */
[----:B------:R-:W-:Y:S04]  /*0610*/  LDS R12, [R8+UR4] ;  /* 0x00000004080c7984 */ /* 0x000fe80008000800 */
[----:B------:R-:W1:Y:S01]  /*0620*/  LDS R13, [R8+UR4+0x8] ;  /* 0x00000804080d7984 */ /* 0x000e620008000800 */
[----:B------:R-:W-:Y:S06]  /*0630*/  BAR.SYNC.DEFER_BLOCKING 0x0 ;  /* 0x0000000000007b1d */ /* 0x000fec0000010000 */
[----:B-1----:R1:W-:Y:S02]  /*0640*/  STS.64 [R11], R12 ;  /* 0x0000000c0b007388 */ /* 0x0023e40000000a00 */
[----:B------:R-:W-:Y:S06]  /*0650*/  BAR.SYNC.DEFER_BLOCKING 0x0 ;  /* 0x0000000000007b1d */ /* 0x000fec0000010000 */
[----:B------:R-:W2:Y:S02]  /*0660*/  LDS R10, [R10] ;  /* 0x000000000a0a7984 */ /* 0x000ea40000000800 */
[----:B------:R-:W-:Y:S06]  /*0670*/  BAR.SYNC.DEFER_BLOCKING 0x0 ;  /* 0x0000000000007b1d */ /* 0x000fec0000010000 */
[----:B-1----:R-:W-:Y:S05]  /*0680*/  @!P0 EXIT ;  /* 0x000000000000894d */ /* 0x002fea0003800000 */
[----:B--2---:R-:W-:-:S05]  /*0690*/  FMUL R5, R10, 0.0625 ;  /* 0x3d8000000a057820 */ /* 0x004fca0000400000 */
[----:B------:R-:W-:Y:S01]  /*06a0*/  STG.E desc[UR6][R2.64], R5 ;  /* 0x0000000502007986 */ /* 0x000fe2000c101906 */
[----:B------:R-:W-:Y:S05]  /*06b0*/  EXIT ;  /* 0x000000000000794d */ /* 0x000fea0003800000 */
.L_x_0:
[----:B------:R-:W-:-:S00]  /*06c0*/  BRA `(.L_x_0) ;  /* 0xfffffffc00fc7947 */ /* 0x000fc0000383ffff */
[----:B------:R-:W-:-:S00]  /*06d0*/  NOP ;  /* 0x0000000000007918 */ /* 0x000fc00000000000 */
        /* <DEDUP_REMOVED lines=10> */
.L_x_1:


//--------------------- .nv.shared.triton_per_fused_mean_mul_sigmoid_29 --------------------------
	.section	.nv.shared.triton_per_fused_mean_mul_sigmoid_29,"aw",@nobits
	.sectionflags	@""
	.align	16
	.zero		1024


//--------------------- .nv.constant0.triton_per_fused_mean_mul_sigmoid_29 --------------------------
	.section	.nv.constant0.triton_per_fused_mean_mul_sigmoid_29,"a",@progbits
	.sectionflags	@""
	.align	4
.nv.constant0.triton_per_fused_mean_mul_sigmoid_29:
	.zero		552
